//
// Generated by NVIDIA NVVM Compiler
//
// Compiler Build ID: CL-36424714
// Cuda compilation tools, release 13.0, V13.0.88
// Based on NVVM 20.0.0
//

.version 9.0
.target sm_100
.address_size 64

	// .globl	_Z10testKernelPfj
.extern .shared .align 16 .b8 sdata[];

.visible .entry _Z10testKernelPfj(
	.param .u64 .ptr .align 1 _Z10testKernelPfj_param_0,
	.param .u32 _Z10testKernelPfj_param_1
)
{
	.reg .pred 	%p<16>;
	.reg .b32 	%r<22>;
	.reg .b32 	%f<28>;
	.reg .b64 	%rd<15>;

	ld.param.u64 	%rd4, [_Z10testKernelPfj_param_0];
	ld.param.u32 	%r7, [_Z10testKernelPfj_param_1];
	cvta.to.global.u64 	%rd1, %rd4;
	mov.u32 	%r8, %ntid.x;
	mov.u32 	%r1, %ctaid.x;
	mul.lo.s32 	%r9, %r8, %r1;
	shl.b32 	%r10, %r9, 1;
	mov.u32 	%r2, %tid.x;
	add.s32 	%r11, %r10, %r2;
	mov.u32 	%r20, %r11;
	mov.u32 	%r12, %r20;
	shr.u32 	%r13, %r7, 1;
	add.s32 	%r14, %r12, %r13;
	mov.u32 	%r21, %r14;
	mov.u32 	%r15, %r20;
	mul.wide.s32 	%rd7, %r15, 4;
	add.s64 	%rd8, %rd1, %rd7;
	ld.global.f32 	%f16, [%rd8];
	mov.u32 	%r16, %r21;
	mul.wide.s32 	%rd9, %r16, 4;
	add.s64 	%rd10, %rd1, %rd9;
	ld.global.f32 	%f17, [%rd10];
	setp.leu.f32 	%p1, %f16, %f17;
	@%p1 bra 	$L__BB0_2;
	mov.u32 	%r19, %r20;
	bra.uni 	$L__BB0_3;
$L__BB0_2:
	mov.u32 	%r19, %r21;
$L__BB0_3:
	mul.wide.s32 	%rd11, %r19, 4;
	add.s64 	%rd12, %rd1, %rd11;
	ld.global.f32 	%f18, [%rd12];
	shl.b32 	%r17, %r2, 2;
	mov.u32 	%r18, sdata;
	add.s32 	%r6, %r18, %r17;
	st.shared.f32 	[%r6], %f18;
	bar.sync 	0;
	setp.gt.u32 	%p2, %r2, 255;
	@%p2 bra 	$L__BB0_6;
	ld.shared.f32 	%f19, [%r6];
	ld.shared.f32 	%f1, [%r6+1024];
	setp.geu.f32 	%p3, %f19, %f1;
	@%p3 bra 	$L__BB0_6;
	st.shared.f32 	[%r6], %f1;
$L__BB0_6:
	bar.sync 	0;
	setp.gt.u32 	%p4, %r2, 127;
	@%p4 bra 	$L__BB0_9;
	ld.shared.f32 	%f20, [%r6];
	ld.shared.f32 	%f2, [%r6+512];
	setp.geu.f32 	%p5, %f20, %f2;
	@%p5 bra 	$L__BB0_9;
	st.shared.f32 	[%r6], %f2;
$L__BB0_9:
	bar.sync 	0;
	setp.gt.u32 	%p6, %r2, 63;
	@%p6 bra 	$L__BB0_12;
	ld.shared.f32 	%f21, [%r6];
	ld.shared.f32 	%f3, [%r6+256];
	setp.geu.f32 	%p7, %f21, %f3;
	@%p7 bra 	$L__BB0_12;
	st.shared.f32 	[%r6], %f3;
$L__BB0_12:
	bar.sync 	0;
	setp.gt.u32 	%p8, %r2, 31;
	@%p8 bra 	$L__BB0_27;
	ld.shared.f32 	%f24, [%r6];
	ld.shared.f32 	%f5, [%r6+128];
	setp.geu.f32 	%p9, %f24, %f5;
	@%p9 bra 	$L__BB0_15;
	st.shared.f32 	[%r6], %f5;
	mov.f32 	%f24, %f5;
$L__BB0_15:
	ld.shared.f32 	%f7, [%r6+64];
	setp.geu.f32 	%p10, %f24, %f7;
	@%p10 bra 	$L__BB0_17;
	st.shared.f32 	[%r6], %f7;
	mov.f32 	%f24, %f7;
$L__BB0_17:
	ld.shared.f32 	%f9, [%r6+32];
	setp.geu.f32 	%p11, %f24, %f9;
	@%p11 bra 	$L__BB0_19;
	st.shared.f32 	[%r6], %f9;
	mov.f32 	%f24, %f9;
$L__BB0_19:
	ld.shared.f32 	%f11, [%r6+16];
	setp.geu.f32 	%p12, %f24, %f11;
	@%p12 bra 	$L__BB0_21;
	st.shared.f32 	[%r6], %f11;
	mov.f32 	%f24, %f11;
$L__BB0_21:
	ld.shared.f32 	%f13, [%r6+8];
	setp.geu.f32 	%p13, %f24, %f13;
	@%p13 bra 	$L__BB0_23;
	st.shared.f32 	[%r6], %f13;
	mov.f32 	%f24, %f13;
$L__BB0_23:
	ld.shared.f32 	%f15, [%r6+4];
	setp.geu.f32 	%p14, %f24, %f15;
	@%p14 bra 	$L__BB0_25;
	st.shared.f32 	[%r6], %f15;
$L__BB0_25:
	setp.ne.s32 	%p15, %r2, 0;
	@%p15 bra 	$L__BB0_27;
	ld.shared.f32 	%f22, [sdata];
	mul.wide.u32 	%rd13, %r1, 4;
	add.s64 	%rd14, %rd1, %rd13;
	st.global.f32 	[%rd14], %f22;
$L__BB0_27:
	ret;

}


// ===== COMPILED SASS (sm_100) =====

	.target	sm_100

	.elftype	@"ET_EXEC"


//--------------------- .note.nv.tkinfo           --------------------------
	.section	.note.nv.tkinfo,"",@"SHT_NOTE"
	.sectionflags	@"SHF_NOTE_NV_TKINFO"
	.tkinfo
        /*0018*/ 	.word	0x00000002
        /*0030*/ 	.string	""
        /*0030*/ 	.string	"ptxas"
        /*0030*/ 	.string	"Cuda compilation tools, release 13.0, V13.0.88"
        /*0030*/ 	.string	"Build cuda_13.0.r13.0/compiler.36424714_0"
        /*0030*/ 	.string	"-arch sm_100 -m 64 "



//--------------------- .note.nv.cuinfo           --------------------------
	.section	.note.nv.cuinfo,"",@"SHT_NOTE"
	.sectionflags	@"SHF_NOTE_NV_CUINFO"
        /*0018*/ 	.short	0x0002
        /*001a*/ 	.short	0x0064
        /*001c*/ 	.short	0x0082
	.zero		2


//--------------------- .nv.info                  --------------------------
	.section	.nv.info,"",@"SHT_CUDA_INFO"
	.align	4


	//----- nvinfo : EIATTR_REGCOUNT
	.align		4
        /*0000*/ 	.byte	0x04, 0x2f
        /*0002*/ 	.short	(.L_1 - .L_0)
	.align		4
.L_0:
        /*0004*/ 	.word	index@(_Z10testKernelPfj)
        /*0008*/ 	.word	0x00000011


	//----- nvinfo : EIATTR_FRAME_SIZE
	.align		4
.L_1:
        /*000c*/ 	.byte	0x04, 0x11
        /*000e*/ 	.short	(.L_3 - .L_2)
	.align		4
.L_2:
        /*0010*/ 	.word	index@(_Z10testKernelPfj)
        /*0014*/ 	.word	0x00000000


	//----- nvinfo : EIATTR_MIN_STACK_SIZE
	.align		4
.L_3:
        /*0018*/ 	.byte	0x04, 0x12
        /*001a*/ 	.short	(.L_5 - .L_4)
	.align		4
.L_4:
        /*001c*/ 	.word	index@(_Z10testKernelPfj)
        /*0020*/ 	.word	0x00000000
.L_5:


//--------------------- .nv.compat                --------------------------
	.section	.nv.compat,"",@"SHT_CUDA_COMPAT_INFO"
	.align	4
        /*0000*/ 	.byte	0x02, 0x09, 0x00, 0x00, 0x02, 0x02, 0x01, 0x00, 0x02, 0x05, 0x05, 0x00, 0x03, 0x07, 0x01, 0x01
        /*0010*/ 	.byte	0x02, 0x03, 0x00, 0x00, 0x02, 0x06, 0x01, 0x00, 0x04, 0x0b, 0x08, 0x00, 0x09, 0x00, 0x00, 0x00
        /*0020*/ 	.byte	0x00, 0x00, 0x00, 0x00


//--------------------- .nv.info._Z10testKernelPfj --------------------------
	.section	.nv.info._Z10testKernelPfj,"",@"SHT_CUDA_INFO"
	.sectionflags	@""
	.align	4


	//----- nvinfo : EIATTR_CUDA_API_VERSION
	.align		4
        /*0000*/ 	.byte	0x04, 0x37
        /*0002*/ 	.short	(.L_7 - .L_6)
.L_6:
        /*0004*/ 	.word	0x00000082


	//----- nvinfo : EIATTR_KPARAM_INFO
	.align		4
.L_7:
        /*0008*/ 	.byte	0x04, 0x17
        /*000a*/ 	.short	(.L_9 - .L_8)
.L_8:
        /*000c*/ 	.word	0x00000000
        /*0010*/ 	.short	0x0001
        /*0012*/ 	.short	0x0008
        /*0014*/ 	.byte	0x00, 0xf0, 0x11, 0x00


	//----- nvinfo : EIATTR_KPARAM_INFO
	.align		4
.L_9:
        /*0018*/ 	.byte	0x04, 0x17
        /*001a*/ 	.short	(.L_11 - .L_10)
.L_10:
        /*001c*/ 	.word	0x00000000
        /*0020*/ 	.short	0x0000
        /*0022*/ 	.short	0x0000
        /*0024*/ 	.byte	0x00, 0xf5, 0x21, 0x00


	//----- nvinfo : EIATTR_SPARSE_MMA_MASK
	.align		4
.L_11:
        /*0028*/ 	.byte	0x03, 0x50
        /*002a*/ 	.short	0x0000


	//----- nvinfo : EIATTR_MAXREG_COUNT
	.align		4
        /*002c*/ 	.byte	0x03, 0x1b
        /*002e*/ 	.short	0x00ff


	//----- nvinfo : EIATTR_NUM_BARRIERS
	.align		4
        /*0030*/ 	.byte	0x02, 0x4c
        /*0032*/ 	.byte	0x01
	.zero		1


	//----- nvinfo : EIATTR_MERCURY_ISA_VERSION
	.align		4
        /*0034*/ 	.byte	0x03, 0x5f
        /*0036*/ 	.short	0x0101


	//----- nvinfo : EIATTR_VRC_CTA_INIT_COUNT
	.align		4
        /*0038*/ 	.byte	0x02, 0x4a
	.zero		1
	.zero		1


	//----- nvinfo : EIATTR_EXIT_INSTR_OFFSETS
	.align		4
        /*003c*/ 	.byte	0x04, 0x1c
        /*003e*/ 	.short	(.L_13 - .L_12)


	//   ....[0]....
.L_12:
        /*0040*/ 	.word	0x00000340


	//   ....[1]....
        /*0044*/ 	.word	0x000004e0


	//   ....[2]....
        /*0048*/ 	.word	0x00000520


	//----- nvinfo : EIATTR_CRS_STACK_SIZE
	.align		4
.L_13:
        /*004c*/ 	.byte	0x04, 0x1e
        /*004e*/ 	.short	(.L_15 - .L_14)
.L_14:
        /*0050*/ 	.word	0x00000000


	//----- nvinfo : EIATTR_CBANK_PARAM_SIZE
	.align		4
.L_15:
        /*0054*/ 	.byte	0x03, 0x19
        /*0056*/ 	.short	0x000c


	//----- nvinfo : EIATTR_PARAM_CBANK
	.align		4
        /*0058*/ 	.byte	0x04, 0x0a
        /*005a*/ 	.short	(.L_17 - .L_16)
	.align		4
.L_16:
        /*005c*/ 	.word	index@(.nv.constant0._Z10testKernelPfj)
        /*0060*/ 	.short	0x0380
        /*0062*/ 	.short	0x000c


	//----- nvinfo : EIATTR_SW_WAR
	.align		4
.L_17:
        /*0064*/ 	.byte	0x04, 0x36
        /*0066*/ 	.short	(.L_19 - .L_18)
.L_18:
        /*0068*/ 	.word	0x00000008
.L_19:


//--------------------- .nv.callgraph             --------------------------
	.section	.nv.callgraph,"",@"SHT_CUDA_CALLGRAPH"
	.align	4
	.sectionentsize	8
	.align		4
        /*0000*/ 	.word	0x00000000
	.align		4
        /*0004*/ 	.word	0xffffffff
	.align		4
        /*0008*/ 	.word	0x00000000
	.align		4
        /*000c*/ 	.word	0xfffffffe
	.align		4
        /*0010*/ 	.word	0x00000000
	.align		4
        /*0014*/ 	.word	0xfffffffd
	.align		4
        /*0018*/ 	.word	0x00000000
	.align		4
        /*001c*/ 	.word	0xfffffffc


//--------------------- .text._Z10testKernelPfj   --------------------------
	.section	.text._Z10testKernelPfj,"ax",@progbits
	.align	128
        .global         _Z10testKernelPfj
        .type           _Z10testKernelPfj,@function
        .size           _Z10testKernelPfj,(.L_x_7 - _Z10testKernelPfj)
        .other          _Z10testKernelPfj,@"STO_CUDA_ENTRY STV_DEFAULT"
_Z10testKernelPfj:
.text._Z10testKernelPfj:
[----:B------:R-:W-:Y:S01]  /*0000*/  LDC R1, c[0x0][0x37c] ;  /* 0x0000df00ff017b82 */ /* 0x000fe20000000800 */
[----:B------:R-:W0:Y:S01]  /*0010*/  S2R R5, SR_CTAID.X ;  /* 0x0000000000057919 */ /* 0x000e220000002500 */
[----:B------:R-:W0:Y:S06]  /*0020*/  LDCU UR4, c[0x0][0x360] ;  /* 0x00006c00ff0477ac */ /* 0x000e2c0008000800 */
[----:B------:R-:W1:Y:S01]  /*0030*/  LDC R4, c[0x0][0x388] ;  /* 0x0000e200ff047b82 */ /* 0x000e620000000800 */
[----:B------:R-:W2:Y:S01]  /*0040*/  S2R R0, SR_TID.X ;  /* 0x0000000000007919 */ /* 0x000ea20000002100 */
[----:B------:R-:W3:Y:S06]  /*0050*/  LDCU.64 UR6, c[0x0][0x358] ;  /* 0x00006b00ff0677ac */ /* 0x000eec0008000a00 */
[----:B------:R-:W4:Y:S01]  /*0060*/  LDC.64 R2, c[0x0][0x380] ;  /* 0x0000e000ff027b82 */ /* 0x000f220000000a00 */
[----:B0-----:R-:W-:-:S04]  /*0070*/  IMAD R7, R5, UR4, RZ ;  /* 0x0000000405077c24 */ /* 0x001fc8000f8e02ff */
[----:B--2---:R-:W-:-:S04]  /*0080*/  IMAD R11, R7, 0x2, R0 ;  /* 0x00000002070b7824 */ /* 0x004fc800078e0200 */
[----:B----4-:R-:W-:Y:S01]  /*0090*/  IMAD.WIDE R6, R11, 0x4, R2 ;  /* 0x000000040b067825 */ /* 0x010fe200078e0202 */
[----:B-1----:R-:W-:-:S05]  /*00a0*/  LEA.HI R13, R4, R11, RZ, 0x1f ;  /* 0x0000000b040d7211 */ /* 0x002fca00078ff8ff */
[----:B------:R-:W-:Y:S01]  /*00b0*/  IMAD.WIDE R8, R13, 0x4, R2 ;  /* 0x000000040d087825 */ /* 0x000fe200078e0202 */
[----:B---3--:R-:W2:Y:S05]  /*00c0*/  LDG.E R6, desc[UR6][R6.64] ;  /* 0x0000000606067981 */ /* 0x008eaa000c1e1900 */
[----:B------:R-:W2:Y:S01]  /*00d0*/  LDG.E R9, desc[UR6][R8.64] ;  /* 0x0000000608097981 */ /* 0x000ea2000c1e1900 */
[----:B------:R-:W0:Y:S01]  /*00e0*/  S2UR UR5, SR_CgaCtaId ;  /* 0x00000000000579c3 */ /* 0x000e220000008800 */
[----:B--2---:R-:W-:-:S13]  /*00f0*/  FSETP.GT.AND P0, PT, R6, R9, PT ;  /* 0x000000090600720b */ /* 0x004fda0003f04000 */
[----:B------:R-:W-:-:S04]  /*0100*/  @!P0 IMAD.MOV.U32 R11, RZ, RZ, R13 ;  /* 0x000000ffff0b8224 */ /* 0x000fc800078e000d */
[----:B------:R-:W-:-:S06]  /*0110*/  IMAD.WIDE R10, R11, 0x4, R2 ;  /* 0x000000040b0a7825 */ /* 0x000fcc00078e0202 */
[----:B------:R-:W2:Y:S01]  /*0120*/  LDG.E R10, desc[UR6][R10.64] ;  /* 0x000000060a0a7981 */ /* 0x000ea2000c1e1900 */
[----:B------:R-:W-:Y:S01]  /*0130*/  UMOV UR4, 0x400 ;  /* 0x0000040000047882 */ /* 0x000fe20000000000 */
[C---:B------:R-:W-:Y:S01]  /*0140*/  ISETP.GT.U32.AND P0, PT, R0.reuse, 0xff, PT ;  /* 0x000000ff0000780c */ /* 0x040fe20003f04070 */
[----:B0-----:R-:W-:Y:S01]  /*0150*/  ULEA UR4, UR5, UR4, 0x18 ;  /* 0x0000000405047291 */ /* 0x001fe2000f8ec0ff */
[----:B------:R-:W-:Y:S01]  /*0160*/  BSSY.RECONVERGENT B0, `(.L_x_0) ;  /* 0x000000c000007945 */ /* 0x000fe20003800200 */
[C---:B------:R-:W-:Y:S02]  /*0170*/  ISETP.GT.U32.AND P1, PT, R0.reuse, 0x7f, PT ;  /* 0x0000007f0000780c */ /* 0x040fe40003f24070 */
[C---:B------:R-:W-:Y:S02]  /*0180*/  ISETP.GT.U32.AND P2, PT, R0.reuse, 0x3f, PT ;  /* 0x0000003f0000780c */ /* 0x040fe40003f44070 */
[C---:B------:R-:W-:Y:S02]  /*0190*/  LEA R7, R0.reuse, UR4, 0x2 ;  /* 0x0000000400077c11 */ /* 0x040fe4000f8e10ff */
[----:B------:R-:W-:-:S03]  /*01a0*/  ISETP.GT.U32.AND P3, PT, R0, 0x1f, PT ;  /* 0x0000001f0000780c */ /* 0x000fc60003f64070 */
[----:B--2---:R0:W-:Y:S01]  /*01b0*/  STS [R7], R10 ;  /* 0x0000000a07007388 */ /* 0x0041e20000000800 */
[----:B------:R-:W-:Y:S06]  /*01c0*/  BAR.SYNC.DEFER_BLOCKING 0x0 ;  /* 0x0000000000007b1d */ /* 0x000fec0000010000 */
[----:B------:R-:W-:Y:S05]  /*01d0*/  @P0 BRA `(.L_x_1) ;  /* 0x0000000000100947 */ /* 0x000fea0003800000 */
[----:B------:R-:W-:Y:S04]  /*01e0*/  LDS R4, [R7] ;  /* 0x0000000007047984 */ /* 0x000fe80000000800 */
[----:B------:R-:W1:Y:S02]  /*01f0*/  LDS R6, [R7+0x400] ;  /* 0x0004000007067984 */ /* 0x000e640000000800 */
[----:B-1----:R-:W-:-:S13]  /*0200*/  FSETP.GEU.AND P0, PT, R4, R6, PT ;  /* 0x000000060400720b */ /* 0x002fda0003f0e000 */
[----:B------:R1:W-:Y:S02]  /*0210*/  @!P0 STS [R7], R6 ;  /* 0x0000000607008388 */ /* 0x0003e40000000800 */
.L_x_1:
[----:B------:R-:W-:Y:S05]  /*0220*/  BSYNC.RECONVERGENT B0 ;  /* 0x0000000000007941 */ /* 0x000fea0003800200 */
.L_x_0:
[----:B------:R-:W-:Y:S06]  /*0230*/  BAR.SYNC.DEFER_BLOCKING 0x0 ;  /* 0x0000000000007b1d */ /* 0x000fec0000010000 */
[----:B------:R-:W-:Y:S04]  /*0240*/  BSSY.RECONVERGENT B0, `(.L_x_2) ;  /* 0x0000006000007945 */ /* 0x000fe80003800200 */
[----:B------:R-:W-:Y:S05]  /*0250*/  @P1 BRA `(.L_x_3) ;  /* 0x0000000000101947 */ /* 0x000fea0003800000 */
[----:B------:R-:W-:Y:S04]  /*0260*/  LDS R4, [R7] ;  /* 0x0000000007047984 */ /* 0x000fe80000000800 */
[----:B-1----:R-:W1:Y:S02]  /*0270*/  LDS R6, [R7+0x200] ;  /* 0x0002000007067984 */ /* 0x002e640000000800 */
[----:B-1----:R-:W-:-:S13]  /*0280*/  FSETP.GEU.AND P0, PT, R4, R6, PT ;  /* 0x000000060400720b */ /* 0x002fda0003f0e000 */
[----:B------:R2:W-:Y:S02]  /*0290*/  @!P0 STS [R7], R6 ;  /* 0x0000000607008388 */ /* 0x0005e40000000800 */
.L_x_3:
[----:B------:R-:W-:Y:S05]  /*02a0*/  BSYNC.RECONVERGENT B0 ;  /* 0x0000000000007941 */ /* 0x000fea0003800200 */
.L_x_2:
[----:B------:R-:W-:Y:S06]  /*02b0*/  BAR.SYNC.DEFER_BLOCKING 0x0 ;  /* 0x0000000000007b1d */ /* 0x000fec0000010000 */
[----:B------:R-:W-:Y:S04]  /*02c0*/  BSSY.RECONVERGENT B0, `(.L_x_4) ;  /* 0x0000006000007945 */ /* 0x000fe80003800200 */
[----:B------:R-:W-:Y:S05]  /*02d0*/  @P2 BRA `(.L_x_5) ;  /* 0x0000000000102947 */ /* 0x000fea0003800000 */
[----:B------:R-:W-:Y:S04]  /*02e0*/  LDS R4, [R7] ;  /* 0x0000000007047984 */ /* 0x000fe80000000800 */
[----:B-12---:R-:W1:Y:S02]  /*02f0*/  LDS R6, [R7+0x100] ;  /* 0x0001000007067984 */ /* 0x006e640000000800 */
[----:B-1----:R-:W-:-:S13]  /*0300*/  FSETP.GEU.AND P0, PT, R4, R6, PT ;  /* 0x000000060400720b */ /* 0x002fda0003f0e000 */
[----:B------:R3:W-:Y:S02]  /*0310*/  @!P0 STS [R7], R6 ;  /* 0x0000000607008388 */ /* 0x0007e40000000800 */
.L_x_5:
[----:B------:R-:W-:Y:S05]  /*0320*/  BSYNC.RECONVERGENT B0 ;  /* 0x0000000000007941 */ /* 0x000fea0003800200 */
.L_x_4:
[----:B------:R-:W-:Y:S06]  /*0330*/  BAR.SYNC.DEFER_BLOCKING 0x0 ;  /* 0x0000000000007b1d */ /* 0x000fec0000010000 */
[----:B------:R-:W-:Y:S05]  /*0340*/  @P3 EXIT ;  /* 0x000000000000394d */ /* 0x000fea0003800000 */
[----:B------:R-:W-:Y:S01]  /*0350*/  LDS R9, [R7] ;  /* 0x0000000007097984 */ /* 0x000fe20000000800 */
[----:B------:R-:W-:-:S03]  /*0360*/  ISETP.NE.AND P6, PT, R0, RZ, PT ;  /* 0x000000ff0000720c */ /* 0x000fc60003fc5270 */
[----:B------:R-:W4:Y:S04]  /*0370*/  LDS R4, [R7+0x80] ;  /* 0x0000800007047984 */ /* 0x000f280000000800 */
[----:B-123--:R-:W1:Y:S04]  /*0380*/  LDS R6, [R7+0x40] ;  /* 0x0000400007067984 */ /* 0x00ee680000000800 */
[----:B------:R-:W2:Y:S04]  /*0390*/  LDS R8, [R7+0x20] ;  /* 0x0000200007087984 */ /* 0x000ea80000000800 */
[----:B0-----:R-:W0:Y:S04]  /*03a0*/  LDS R10, [R7+0x10] ;  /* 0x00001000070a7984 */ /* 0x001e280000000800 */
[----:B------:R-:W3:Y:S04]  /*03b0*/  LDS R12, [R7+0x8] ;  /* 0x00000800070c7984 */ /* 0x000ee80000000800 */
[----:B------:R-:W5:Y:S01]  /*03c0*/  LDS R14, [R7+0x4] ;  /* 0x00000400070e7984 */ /* 0x000f620000000800 */
[----:B----4-:R-:W-:-:S13]  /*03d0*/  FSETP.GEU.AND P0, PT, R9, R4, PT ;  /* 0x000000040900720b */ /* 0x010fda0003f0e000 */
[----:B------:R-:W-:Y:S01]  /*03e0*/  @!P0 IMAD.MOV.U32 R9, RZ, RZ, R4 ;  /* 0x000000ffff098224 */ /* 0x000fe200078e0004 */
[----:B------:R4:W-:Y:S04]  /*03f0*/  @!P0 STS [R7], R4 ;  /* 0x0000000407008388 */ /* 0x0009e80000000800 */
[----:B-1----:R-:W-:-:S13]  /*0400*/  FSETP.GEU.AND P1, PT, R9, R6, PT ;  /* 0x000000060900720b */ /* 0x002fda0003f2e000 */
[----:B------:R-:W-:Y:S01]  /*0410*/  @!P1 IMAD.MOV.U32 R9, RZ, RZ, R6 ;  /* 0x000000ffff099224 */ /* 0x000fe200078e0006 */
[----:B------:R4:W-:Y:S04]  /*0420*/  @!P1 STS [R7], R6 ;  /* 0x0000000607009388 */ /* 0x0009e80000000800 */
[----:B--2---:R-:W-:-:S13]  /*0430*/  FSETP.GEU.AND P2, PT, R9, R8, PT ;  /* 0x000000080900720b */ /* 0x004fda0003f4e000 */
[----:B------:R-:W-:Y:S01]  /*0440*/  @!P2 IMAD.MOV.U32 R9, RZ, RZ, R8 ;  /* 0x000000ffff09a224 */ /* 0x000fe200078e0008 */
[----:B------:R4:W-:Y:S04]  /*0450*/  @!P2 STS [R7], R8 ;  /* 0x000000080700a388 */ /* 0x0009e80000000800 */
[----:B0-----:R-:W-:-:S13]  /*0460*/  FSETP.GEU.AND P3, PT, R9, R10, PT ;  /* 0x0000000a0900720b */ /* 0x001fda0003f6e000 */
[----:B------:R-:W-:Y:S01]  /*0470*/  @!P3 IMAD.MOV.U32 R9, RZ, RZ, R10 ;  /* 0x000000ffff09b224 */ /* 0x000fe200078e000a */
[----:B------:R4:W-:Y:S04]  /*0480*/  @!P3 STS [R7], R10 ;  /* 0x0000000a0700b388 */ /* 0x0009e80000000800 */
[----:B---3--:R-:W-:-:S13]  /*0490*/  FSETP.GEU.AND P4, PT, R9, R12, PT ;  /* 0x0000000c0900720b */ /* 0x008fda0003f8e000 */
[----:B------:R-:W-:Y:S01]  /*04a0*/  @!P4 IMAD.MOV.U32 R9, RZ, RZ, R12 ;  /* 0x000000ffff09c224 */ /* 0x000fe200078e000c */
[----:B------:R4:W-:Y:S04]  /*04b0*/  @!P4 STS [R7], R12 ;  /* 0x0000000c0700c388 */ /* 0x0009e80000000800 */
[----:B-----5:R-:W-:-:S13]  /*04c0*/  FSETP.GEU.AND P5, PT, R9, R14, PT ;  /* 0x0000000e0900720b */ /* 0x020fda0003fae000 */
[----:B------:R4:W-:Y:S01]  /*04d0*/  @!P5 STS [R7], R14 ;  /* 0x0000000e0700d388 */ /* 0x0009e20000000800 */
[----:B------:R-:W-:Y:S05]  /*04e0*/  @P6 EXIT ;  /* 0x000000000000694d */ /* 0x000fea0003800000 */
[----:B----4-:R-:W0:Y:S01]  /*04f0*/  LDS R7, [UR4] ;  /* 0x00000004ff077984 */ /* 0x010e220008000800 */
[----:B------:R-:W-:-:S05]  /*0500*/  IMAD.WIDE.U32 R2, R5, 0x4, R2 ;  /* 0x0000000405027825 */ /* 0x000fca00078e0002 */
[----:B0-----:R-:W-:Y:S01]  /*0510*/  STG.E desc[UR6][R2.64], R7 ;  /* 0x0000000702007986 */ /* 0x001fe2000c101906 */
[----:B------:R-:W-:Y:S05]  /*0520*/  EXIT ;  /* 0x000000000000794d */ /* 0x000fea0003800000 */
.L_x_6:
[----:B------:R-:W-:-:S00]  /*0530*/  BRA `(.L_x_6) ;  /* 0xfffffffc00fc7947 */ /* 0x000fc0000383ffff */
[----:B------:R-:W-:-:S00]  /*0540*/  NOP ;  /* 0x0000000000007918 */ /* 0x000fc00000000000 */
        /* <DEDUP_REMOVED lines=11> */
.L_x_7:


//--------------------- .nv.shared._Z10testKernelPfj --------------------------
	.section	.nv.shared._Z10testKernelPfj,"aw",@nobits
	.sectionflags	@""
	.align	16
	.zero		1024


//--------------------- .nv.shared.reserved.0     --------------------------
	.section	.nv.shared.reserved.0,"aw",@nobits
	.weak		__nv_reservedSMEM_offset_0_alias
	.size		__nv_reservedSMEM_offset_0_alias, 0, 64
	.other		__nv_reservedSMEM_offset_0_alias,@"STO_CUDA_RESERVED_SHARED STV_DEFAULT"
__nv_reservedSMEM_offset_0_alias:
	.zero		0
	.zero		64


//--------------------- .nv.constant0._Z10testKernelPfj --------------------------
	.section	.nv.constant0._Z10testKernelPfj,"a",@progbits
	.sectionflags	@""
	.align	4
.nv.constant0._Z10testKernelPfj:
	.zero		908


//--------------------- SYMBOLS --------------------------

	.type		.nv.reservedSmem.offset0,@object
	.size		.nv.reservedSmem.offset0,0x4
	.type		.nv.reservedSmem.cap,@object
	.size		.nv.reservedSmem.cap,0x4
